//
// Generated by NVIDIA NVVM Compiler
//
// Compiler Build ID: CL-36424714
// Cuda compilation tools, release 13.0, V13.0.88
// Based on NVVM 20.0.0
//

.version 9.0
.target sm_100
.address_size 64

	// .globl	_Z9halfimageiPKdPd

.visible .entry _Z9halfimageiPKdPd(
	.param .u32 _Z9halfimageiPKdPd_param_0,
	.param .u64 .ptr .align 1 _Z9halfimageiPKdPd_param_1,
	.param .u64 .ptr .align 1 _Z9halfimageiPKdPd_param_2
)
{
	.reg .pred 	%p<11>;
	.reg .b32 	%r<21>;
	.reg .b64 	%rd<13>;
	.reg .b64 	%fd<35>;

	ld.param.u32 	%r7, [_Z9halfimageiPKdPd_param_0];
	ld.param.u64 	%rd6, [_Z9halfimageiPKdPd_param_1];
	ld.param.u64 	%rd5, [_Z9halfimageiPKdPd_param_2];
	cvta.to.global.u64 	%rd1, %rd6;
	mov.u32 	%r8, %ctaid.x;
	mov.u32 	%r9, %ntid.x;
	mov.u32 	%r10, %tid.x;
	mad.lo.s32 	%r1, %r8, %r9, %r10;
	mov.u32 	%r11, %ctaid.y;
	mov.u32 	%r12, %ntid.y;
	mov.u32 	%r13, %tid.y;
	mad.lo.s32 	%r14, %r11, %r12, %r13;
	max.s32 	%r15, %r1, %r14;
	setp.ge.s32 	%p2, %r15, %r7;
	@%p2 bra 	$L__BB0_13;
	shl.b32 	%r3, %r7, 1;
	shl.b32 	%r4, %r1, 1;
	shl.b32 	%r5, %r14, 1;
	setp.lt.s32 	%p3, %r1, 1;
	@%p3 bra 	$L__BB0_4;
	add.s32 	%r16, %r4, -1;
	mad.lo.s32 	%r17, %r16, %r3, %r5;
	mul.wide.s32 	%rd7, %r17, 8;
	add.s64 	%rd2, %rd1, %rd7;
	ld.global.f64 	%fd15, [%rd2];
	ld.global.f64 	%fd16, [%rd2+8];
	fma.rn.f64 	%fd32, %fd15, 0d4000000000000000, %fd16;
	setp.eq.s32 	%p6, %r14, 0;
	@%p6 bra 	$L__BB0_5;
	ld.global.f64 	%fd17, [%rd2+-8];
	add.f64 	%fd18, %fd32, %fd17;
	mul.f64 	%fd32, %fd18, 0d3FD0000000000000;
	mov.pred 	%p10, 0;
	bra.uni 	$L__BB0_6;
$L__BB0_4:
	setp.ne.s32 	%p5, %r14, 0;
	mov.pred 	%p10, 0;
	mov.f64 	%fd32, 0d0000000000000000;
	@%p5 bra 	$L__BB0_6;
$L__BB0_5:
	div.rn.f64 	%fd32, %fd32, 0d4008000000000000;
	mov.pred 	%p10, -1;
$L__BB0_6:
	mad.lo.s32 	%r18, %r4, %r3, %r5;
	mul.wide.s32 	%rd8, %r18, 8;
	add.s64 	%rd3, %rd1, %rd8;
	ld.global.f64 	%fd19, [%rd3];
	ld.global.f64 	%fd20, [%rd3+8];
	fma.rn.f64 	%fd6, %fd19, 0d4000000000000000, %fd20;
	@%p10 bra 	$L__BB0_8;
	ld.global.f64 	%fd21, [%rd3+-8];
	add.f64 	%fd22, %fd6, %fd21;
	mul.f64 	%fd33, %fd22, 0d3FD0000000000000;
	bra.uni 	$L__BB0_9;
$L__BB0_8:
	div.rn.f64 	%fd33, %fd6, 0d4008000000000000;
$L__BB0_9:
	mul.wide.u32 	%rd9, %r3, 8;
	add.s64 	%rd4, %rd3, %rd9;
	ld.global.f64 	%fd23, [%rd4];
	ld.global.f64 	%fd24, [%rd4+8];
	fma.rn.f64 	%fd10, %fd23, 0d4000000000000000, %fd24;
	@%p10 bra 	$L__BB0_11;
	ld.global.f64 	%fd25, [%rd4+-8];
	add.f64 	%fd26, %fd10, %fd25;
	mul.f64 	%fd34, %fd26, 0d3FD0000000000000;
	bra.uni 	$L__BB0_12;
$L__BB0_11:
	div.rn.f64 	%fd34, %fd10, 0d4008000000000000;
$L__BB0_12:
	setp.gt.s32 	%p9, %r1, 0;
	fma.rn.f64 	%fd27, %fd33, 0d4000000000000000, %fd32;
	add.f64 	%fd28, %fd27, %fd34;
	selp.b32 	%r19, 4, 3, %p9;
	cvt.rn.f64.u32 	%fd29, %r19;
	div.rn.f64 	%fd30, %fd28, %fd29;
	mad.lo.s32 	%r20, %r1, %r7, %r14;
	cvta.to.global.u64 	%rd10, %rd5;
	mul.wide.s32 	%rd11, %r20, 8;
	add.s64 	%rd12, %rd10, %rd11;
	st.global.f64 	[%rd12], %fd30;
$L__BB0_13:
	ret;

}


// ===== COMPILED SASS (sm_100) =====

	.target	sm_100

	.elftype	@"ET_EXEC"


//--------------------- .note.nv.tkinfo           --------------------------
	.section	.note.nv.tkinfo,"",@"SHT_NOTE"
	.sectionflags	@"SHF_NOTE_NV_TKINFO"
	.tkinfo
        /*0018*/ 	.word	0x00000002
        /*0030*/ 	.string	""
        /*0030*/ 	.string	"ptxas"
        /*0030*/ 	.string	"Cuda compilation tools, release 13.0, V13.0.88"
        /*0030*/ 	.string	"Build cuda_13.0.r13.0/compiler.36424714_0"
        /*0030*/ 	.string	"-arch sm_100 -m 64 "



//--------------------- .note.nv.cuinfo           --------------------------
	.section	.note.nv.cuinfo,"",@"SHT_NOTE"
	.sectionflags	@"SHF_NOTE_NV_CUINFO"
        /*0018*/ 	.short	0x0002
        /*001a*/ 	.short	0x0064
        /*001c*/ 	.short	0x0082
	.zero		2


//--------------------- .nv.info                  --------------------------
	.section	.nv.info,"",@"SHT_CUDA_INFO"
	.align	4


	//----- nvinfo : EIATTR_REGCOUNT
	.align		4
        /*0000*/ 	.byte	0x04, 0x2f
        /*0002*/ 	.short	(.L_1 - .L_0)
	.align		4
.L_0:
        /*0004*/ 	.word	index@(_Z9halfimageiPKdPd)
        /*0008*/ 	.word	0x00000020


	//----- nvinfo : EIATTR_FRAME_SIZE
	.align		4
.L_1:
        /*000c*/ 	.byte	0x04, 0x11
        /*000e*/ 	.short	(.L_3 - .L_2)
	.align		4
.L_2:
        /*0010*/ 	.word	index@($__internal_0_$__cuda_sm20_div_rn_f64_full)
        /*0014*/ 	.word	0x00000000


	//----- nvinfo : EIATTR_FRAME_SIZE
	.align		4
.L_3:
        /*0018*/ 	.byte	0x04, 0x11
        /*001a*/ 	.short	(.L_5 - .L_4)
	.align		4
.L_4:
        /*001c*/ 	.word	index@(_Z9halfimageiPKdPd)
        /*0020*/ 	.word	0x00000000


	//----- nvinfo : EIATTR_MIN_STACK_SIZE
	.align		4
.L_5:
        /*0024*/ 	.byte	0x04, 0x12
        /*0026*/ 	.short	(.L_7 - .L_6)
	.align		4
.L_6:
        /*0028*/ 	.word	index@(_Z9halfimageiPKdPd)
        /*002c*/ 	.word	0x00000000
.L_7:


//--------------------- .nv.compat                --------------------------
	.section	.nv.compat,"",@"SHT_CUDA_COMPAT_INFO"
	.align	4
        /*0000*/ 	.byte	0x02, 0x09, 0x00, 0x00, 0x02, 0x02, 0x01, 0x00, 0x02, 0x05, 0x05, 0x00, 0x03, 0x07, 0x01, 0x01
        /*0010*/ 	.byte	0x02, 0x03, 0x00, 0x00, 0x02, 0x06, 0x01, 0x00, 0x04, 0x0b, 0x08, 0x00, 0x01, 0x00, 0x00, 0x00
        /*0020*/ 	.byte	0x00, 0x00, 0x00, 0x00


//--------------------- .nv.info._Z9halfimageiPKdPd --------------------------
	.section	.nv.info._Z9halfimageiPKdPd,"",@"SHT_CUDA_INFO"
	.sectionflags	@""
	.align	4


	//----- nvinfo : EIATTR_CUDA_API_VERSION
	.align		4
        /*0000*/ 	.byte	0x04, 0x37
        /*0002*/ 	.short	(.L_9 - .L_8)
.L_8:
        /*0004*/ 	.word	0x00000082


	//----- nvinfo : EIATTR_KPARAM_INFO
	.align		4
.L_9:
        /*0008*/ 	.byte	0x04, 0x17
        /*000a*/ 	.short	(.L_11 - .L_10)
.L_10:
        /*000c*/ 	.word	0x00000000
        /*0010*/ 	.short	0x0002
        /*0012*/ 	.short	0x0010
        /*0014*/ 	.byte	0x00, 0xf5, 0x21, 0x00


	//----- nvinfo : EIATTR_KPARAM_INFO
	.align		4
.L_11:
        /*0018*/ 	.byte	0x04, 0x17
        /*001a*/ 	.short	(.L_13 - .L_12)
.L_12:
        /*001c*/ 	.word	0x00000000
        /*0020*/ 	.short	0x0001
        /*0022*/ 	.short	0x0008
        /*0024*/ 	.byte	0x00, 0xf5, 0x21, 0x00


	//----- nvinfo : EIATTR_KPARAM_INFO
	.align		4
.L_13:
        /*0028*/ 	.byte	0x04, 0x17
        /*002a*/ 	.short	(.L_15 - .L_14)
.L_14:
        /*002c*/ 	.word	0x00000000
        /*0030*/ 	.short	0x0000
        /*0032*/ 	.short	0x0000
        /*0034*/ 	.byte	0x00, 0xf0, 0x11, 0x00


	//----- nvinfo : EIATTR_SPARSE_MMA_MASK
	.align		4
.L_15:
        /*0038*/ 	.byte	0x03, 0x50
        /*003a*/ 	.short	0x0000


	//----- nvinfo : EIATTR_MAXREG_COUNT
	.align		4
        /*003c*/ 	.byte	0x03, 0x1b
        /*003e*/ 	.short	0x00ff


	//----- nvinfo : EIATTR_MERCURY_ISA_VERSION
	.align		4
        /*0040*/ 	.byte	0x03, 0x5f
        /*0042*/ 	.short	0x0101


	//----- nvinfo : EIATTR_VRC_CTA_INIT_COUNT
	.align		4
        /*0044*/ 	.byte	0x02, 0x4a
	.zero		1
	.zero		1


	//----- nvinfo : EIATTR_EXIT_INSTR_OFFSETS
	.align		4
        /*0048*/ 	.byte	0x04, 0x1c
        /*004a*/ 	.short	(.L_17 - .L_16)


	//   ....[0]....
.L_16:
        /*004c*/ 	.word	0x000000c0


	//   ....[1]....
        /*0050*/ 	.word	0x00000b40


	//----- nvinfo : EIATTR_CRS_STACK_SIZE
	.align		4
.L_17:
        /*0054*/ 	.byte	0x04, 0x1e
        /*0056*/ 	.short	(.L_19 - .L_18)
.L_18:
        /*0058*/ 	.word	0x00000000


	//----- nvinfo : EIATTR_CBANK_PARAM_SIZE
	.align		4
.L_19:
        /*005c*/ 	.byte	0x03, 0x19
        /*005e*/ 	.short	0x0018


	//----- nvinfo : EIATTR_PARAM_CBANK
	.align		4
        /*0060*/ 	.byte	0x04, 0x0a
        /*0062*/ 	.short	(.L_21 - .L_20)
	.align		4
.L_20:
        /*0064*/ 	.word	index@(.nv.constant0._Z9halfimageiPKdPd)
        /*0068*/ 	.short	0x0380
        /*006a*/ 	.short	0x0018


	//----- nvinfo : EIATTR_SW_WAR
	.align		4
.L_21:
        /*006c*/ 	.byte	0x04, 0x36
        /*006e*/ 	.short	(.L_23 - .L_22)
.L_22:
        /*0070*/ 	.word	0x00000008
.L_23:


//--------------------- .nv.callgraph             --------------------------
	.section	.nv.callgraph,"",@"SHT_CUDA_CALLGRAPH"
	.align	4
	.sectionentsize	8
	.align		4
        /*0000*/ 	.word	0x00000000
	.align		4
        /*0004*/ 	.word	0xffffffff
	.align		4
        /*0008*/ 	.word	0x00000000
	.align		4
        /*000c*/ 	.word	0xfffffffe
	.align		4
        /*0010*/ 	.word	0x00000000
	.align		4
        /*0014*/ 	.word	0xfffffffd
	.align		4
        /*0018*/ 	.word	0x00000000
	.align		4
        /*001c*/ 	.word	0xfffffffc


//--------------------- .text._Z9halfimageiPKdPd  --------------------------
	.section	.text._Z9halfimageiPKdPd,"ax",@progbits
	.align	128
        .global         _Z9halfimageiPKdPd
        .type           _Z9halfimageiPKdPd,@function
        .size           _Z9halfimageiPKdPd,(.L_x_21 - _Z9halfimageiPKdPd)
        .other          _Z9halfimageiPKdPd,@"STO_CUDA_ENTRY STV_DEFAULT"
_Z9halfimageiPKdPd:
.text._Z9halfimageiPKdPd:
[----:B------:R-:W-:Y:S01]  /*0000*/  LDC R1, c[0x0][0x37c] ;  /* 0x0000df00ff017b82 */ /* 0x000fe20000000800 */
[----:B------:R-:W0:Y:S07]  /*0010*/  S2R R0, SR_TID.X ;  /* 0x0000000000007919 */ /* 0x000e2e0000002100 */
[----:B------:R-:W0:Y:S01]  /*0020*/  LDC R3, c[0x0][0x360] ;  /* 0x0000d800ff037b82 */ /* 0x000e220000000800 */
[----:B------:R-:W1:Y:S07]  /*0030*/  S2R R5, SR_TID.Y ;  /* 0x0000000000057919 */ /* 0x000e6e0000002200 */
[----:B------:R-:W0:Y:S08]  /*0040*/  S2UR UR4, SR_CTAID.X ;  /* 0x00000000000479c3 */ /* 0x000e300000002500 */
[----:B------:R-:W1:Y:S08]  /*0050*/  S2UR UR5, SR_CTAID.Y ;  /* 0x00000000000579c3 */ /* 0x000e700000002600 */
[----:B------:R-:W1:Y:S08]  /*0060*/  LDC R2, c[0x0][0x364] ;  /* 0x0000d900ff027b82 */ /* 0x000e700000000800 */
[----:B------:R-:W2:Y:S01]  /*0070*/  LDC R7, c[0x0][0x380] ;  /* 0x0000e000ff077b82 */ /* 0x000ea20000000800 */
[----:B0-----:R-:W-:-:S02]  /*0080*/  IMAD R3, R3, UR4, R0 ;  /* 0x0000000403037c24 */ /* 0x001fc4000f8e0200 */
[----:B-1----:R-:W-:-:S05]  /*0090*/  IMAD R2, R2, UR5, R5 ;  /* 0x0000000502027c24 */ /* 0x002fca000f8e0205 */
[----:B------:R-:W-:-:S04]  /*00a0*/  VIMNMX R0, PT, PT, R3, R2, !PT ;  /* 0x0000000203007248 */ /* 0x000fc80007fe0100 */
[----:B--2---:R-:W-:-:S13]  /*00b0*/  ISETP.GE.AND P0, PT, R0, R7, PT ;  /* 0x000000070000720c */ /* 0x004fda0003f06270 */
[----:B------:R-:W-:Y:S05]  /*00c0*/  @P0 EXIT ;  /* 0x000000000000094d */ /* 0x000fea0003800000 */
[----:B------:R-:W-:Y:S01]  /*00d0*/  ISETP.GE.AND P0, PT, R3, 0x1, PT ;  /* 0x000000010300780c */ /* 0x000fe20003f06270 */
[----:B------:R-:W-:Y:S01]  /*00e0*/  BSSY.RECONVERGENT B0, `(.L_x_0) ;  /* 0x0000039000007945 */ /* 0x000fe20003800200 */
[----:B------:R-:W0:Y:S03]  /*00f0*/  LDCU.64 UR4, c[0x0][0x358] ;  /* 0x00006b00ff0477ac */ /* 0x000e260008000a00 */
[----:B------:R-:W-:Y:S01]  /*0100*/  BSSY.RELIABLE B1, `(.L_x_1) ;  /* 0x0000019000017945 */ /* 0x000fe20003800100 */
[----:B------:R-:W-:Y:S02]  /*0110*/  IMAD.SHL.U32 R0, R7, 0x2, RZ ;  /* 0x0000000207007824 */ /* 0x000fe400078e00ff */
[----:B------:R-:W-:Y:S02]  /*0120*/  IMAD.SHL.U32 R13, R3, 0x2, RZ ;  /* 0x00000002030d7824 */ /* 0x000fe400078e00ff */
[----:B------:R-:W-:-:S03]  /*0130*/  IMAD.SHL.U32 R15, R2, 0x2, RZ ;  /* 0x00000002020f7824 */ /* 0x000fc600078e00ff */
[----:B------:R-:W-:Y:S05]  /*0140*/  @!P0 BRA `(.L_x_2) ;  /* 0x00000000003c8947 */ /* 0x000fea0003800000 */
[----:B------:R-:W1:Y:S01]  /*0150*/  LDC.64 R4, c[0x0][0x388] ;  /* 0x0000e200ff047b82 */ /* 0x000e620000000a00 */
[----:B------:R-:W-:-:S04]  /*0160*/  VIADD R6, R13, 0xffffffff ;  /* 0xffffffff0d067836 */ /* 0x000fc80000000000 */
[----:B------:R-:W-:-:S04]  /*0170*/  IMAD R7, R0, R6, R15 ;  /* 0x0000000600077224 */ /* 0x000fc800078e020f */
[----:B-1----:R-:W-:-:S05]  /*0180*/  IMAD.WIDE R4, R7, 0x8, R4 ;  /* 0x0000000807047825 */ /* 0x002fca00078e0204 */
[----:B0-----:R-:W2:Y:S04]  /*0190*/  LDG.E.64 R16, desc[UR4][R4.64] ;  /* 0x0000000404107981 */ /* 0x001ea8000c1e1b00 */
[----:B------:R-:W2:Y:S01]  /*01a0*/  LDG.E.64 R6, desc[UR4][R4.64+0x8] ;  /* 0x0000080404067981 */ /* 0x000ea2000c1e1b00 */
[----:B------:R-:W-:-:S13]  /*01b0*/  ISETP.NE.AND P0, PT, R2, RZ, PT ;  /* 0x000000ff0200720c */ /* 0x000fda0003f05270 */
[----:B------:R-:W-:Y:S05]  /*01c0*/  @P0 BREAK.RELIABLE B1 ;  /* 0x0000000000010942 */ /* 0x000fea0003800100 */
[----:B--2---:R-:W-:Y:S01]  /*01d0*/  DFMA R16, R16, 2, R6 ;  /* 0x400000001010782b */ /* 0x004fe20000000006 */
[----:B------:R-:W-:Y:S10]  /*01e0*/  @!P0 BRA `(.L_x_3) ;  /* 0x0000000000288947 */ /* 0x000ff40003800000 */
[----:B------:R-:W2:Y:S01]  /*01f0*/  LDG.E.64 R4, desc[UR4][R4.64+-0x8] ;  /* 0xfffff80404047981 */ /* 0x000ea2000c1e1b00 */
[----:B------:R-:W-:Y:S01]  /*0200*/  PLOP3.LUT P0, PT, PT, PT, PT, 0x8, 0x80 ;  /* 0x000000000080781c */ /* 0x000fe20003f0e170 */
[----:B--2---:R-:W-:-:S08]  /*0210*/  DADD R16, R16, R4 ;  /* 0x0000000010107229 */ /* 0x004fd00000000004 */
[----:B------:R-:W-:Y:S01]  /*0220*/  DMUL R16, R16, 0.25 ;  /* 0x3fd0000010107828 */ /* 0x000fe20000000000 */
[----:B------:R-:W-:Y:S10]  /*0230*/  BRA `(.L_x_4) ;  /* 0x00000000008c7947 */ /* 0x000ff40003800000 */
.L_x_2:
[----:B------:R-:W-:Y:S02]  /*0240*/  ISETP.NE.AND P1, PT, R2, RZ, PT ;  /* 0x000000ff0200720c */ /* 0x000fe40003f25270 */
[----:B------:R-:W-:Y:S02]  /*0250*/  CS2R R16, SRZ ;  /* 0x0000000000107805 */ /* 0x000fe4000001ff00 */
[----:B------:R-:W-:-:S09]  /*0260*/  PLOP3.LUT P0, PT, PT, PT, PT, 0x8, 0x80 ;  /* 0x000000000080781c */ /* 0x000fd20003f0e170 */
[----:B------:R-:W-:Y:S05]  /*0270*/  @P1 BREAK.RELIABLE B1 ;  /* 0x0000000000011942 */ /* 0x000fea0003800100 */
[----:B------:R-:W-:Y:S05]  /*0280*/  @P1 BRA `(.L_x_4) ;  /* 0x0000000000781947 */ /* 0x000fea0003800000 */
.L_x_3:
[----:B0-----:R-:W-:Y:S05]  /*0290*/  BSYNC.RELIABLE B1 ;  /* 0x0000000000017941 */ /* 0x001fea0003800100 */
.L_x_1:
[----:B------:R-:W0:Y:S01]  /*02a0*/  MUFU.RCP64H R5, 3 ;  /* 0x4008000000057908 */ /* 0x000e220000001800 */
[----:B------:R-:W-:Y:S01]  /*02b0*/  IMAD.MOV.U32 R8, RZ, RZ, 0x0 ;  /* 0x00000000ff087424 */ /* 0x000fe200078e00ff */
[----:B------:R-:W-:Y:S01]  /*02c0*/  FSETP.GEU.AND P1, PT, |R17|, 6.5827683646048100446e-37, PT ;  /* 0x036000001100780b */ /* 0x000fe20003f2e200 */
[----:B------:R-:W-:Y:S01]  /*02d0*/  IMAD.MOV.U32 R9, RZ, RZ, 0x40080000 ;  /* 0x40080000ff097424 */ /* 0x000fe200078e00ff */
[----:B------:R-:W-:Y:S01]  /*02e0*/  BSSY.RECONVERGENT B2, `(.L_x_5) ;  /* 0x0000015000027945 */ /* 0x000fe20003800200 */
[----:B------:R-:W-:-:S06]  /*02f0*/  IMAD.MOV.U32 R4, RZ, RZ, 0x1 ;  /* 0x00000001ff047424 */ /* 0x000fcc00078e00ff */
[----:B0-----:R-:W-:-:S08]  /*0300*/  DFMA R6, R4, -R8, 1 ;  /* 0x3ff000000406742b */ /* 0x001fd00000000808 */
[----:B------:R-:W-:-:S08]  /*0310*/  DFMA R6, R6, R6, R6 ;  /* 0x000000060606722b */ /* 0x000fd00000000006 */
[----:B------:R-:W-:-:S08]  /*0320*/  DFMA R6, R4, R6, R4 ;  /* 0x000000060406722b */ /* 0x000fd00000000004 */
[----:B------:R-:W-:-:S08]  /*0330*/  DFMA R4, R6, -R8, 1 ;  /* 0x3ff000000604742b */ /* 0x000fd00000000808 */
[----:B------:R-:W-:-:S08]  /*0340*/  DFMA R4, R6, R4, R6 ;  /* 0x000000040604722b */ /* 0x000fd00000000006 */
[----:B------:R-:W-:-:S08]  /*0350*/  DMUL R6, R4, R16 ;  /* 0x0000001004067228 */ /* 0x000fd00000000000 */
[----:B------:R-:W-:-:S08]  /*0360*/  DFMA R8, R6, -3, R16 ;  /* 0xc00800000608782b */ /* 0x000fd00000000010 */
[----:B------:R-:W-:-:S10]  /*0370*/  DFMA R4, R4, R8, R6 ;  /* 0x000000080404722b */ /* 0x000fd40000000006 */
[----:B------:R-:W-:-:S05]  /*0380*/  FFMA R6, RZ, 2.125, R5 ;  /* 0x40080000ff067823 */ /* 0x000fca0000000005 */
[----:B------:R-:W-:-:S13]  /*0390*/  FSETP.GT.AND P0, PT, |R6|, 1.469367938527859385e-39, PT ;  /* 0x001000000600780b */ /* 0x000fda0003f04200 */
[----:B------:R-:W-:Y:S05]  /*03a0*/  @P0 BRA P1, `(.L_x_6) ;  /* 0x0000000000200947 */ /* 0x000fea0000800000 */
[----:B------:R-:W-:Y:S01]  /*03b0*/  MOV R18, R16 ;  /* 0x0000001000127202 */ /* 0x000fe20000000f00 */
[----:B------:R-:W-:Y:S01]  /*03c0*/  IMAD.MOV.U32 R5, RZ, RZ, R17 ;  /* 0x000000ffff057224 */ /* 0x000fe200078e0011 */
[----:B------:R-:W-:Y:S01]  /*03d0*/  MOV R4, 0x410 ;  /* 0x0000041000047802 */ /* 0x000fe20000000f00 */
[----:B------:R-:W-:Y:S02]  /*03e0*/  IMAD.MOV.U32 R8, RZ, RZ, RZ ;  /* 0x000000ffff087224 */ /* 0x000fe400078e00ff */
[----:B------:R-:W-:-:S07]  /*03f0*/  IMAD.MOV.U32 R9, RZ, RZ, 0x40080000 ;  /* 0x40080000ff097424 */ /* 0x000fce00078e00ff */
[----:B------:R-:W-:Y:S05]  /*0400*/  CALL.REL.NOINC `($__internal_0_$__cuda_sm20_div_rn_f64_full) ;  /* 0x0000000400d07944 */ /* 0x000fea0003c00000 */
[----:B------:R-:W-:Y:S02]  /*0410*/  IMAD.MOV.U32 R4, RZ, RZ, R20 ;  /* 0x000000ffff047224 */ /* 0x000fe400078e0014 */
[----:B------:R-:W-:-:S07]  /*0420*/  IMAD.MOV.U32 R5, RZ, RZ, R21 ;  /* 0x000000ffff057224 */ /* 0x000fce00078e0015 */
.L_x_6:
[----:B------:R-:W-:Y:S05]  /*0430*/  BSYNC.RECONVERGENT B2 ;  /* 0x0000000000027941 */ /* 0x000fea0003800200 */
.L_x_5:
[----:B------:R-:W-:Y:S01]  /*0440*/  PLOP3.LUT P0, PT, PT, PT, PT, 0x80, 0x8 ;  /* 0x000000000008781c */ /* 0x000fe20003f0f070 */
[----:B------:R-:W-:Y:S02]  /*0450*/  IMAD.MOV.U32 R16, RZ, RZ, R4 ;  /* 0x000000ffff107224 */ /* 0x000fe400078e0004 */
[----:B------:R-:W-:-:S10]  /*0460*/  IMAD.MOV.U32 R17, RZ, RZ, R5 ;  /* 0x000000ffff117224 */ /* 0x000fd400078e0005 */
.L_x_4:
[----:B0-----:R-:W-:Y:S05]  /*0470*/  BSYNC.RECONVERGENT B0 ;  /* 0x0000000000007941 */ /* 0x001fea0003800200 */
.L_x_0:
[----:B------:R-:W-:Y:S05]  /*0480*/  WARPSYNC.ALL ;  /* 0x0000000000007948 */ /* 0x000fea0003800000 */
[----:B------:R-:W0:Y:S01]  /*0490*/  LDC.64 R4, c[0x0][0x388] ;  /* 0x0000e200ff047b82 */ /* 0x000e220000000a00 */
[----:B------:R-:W-:-:S04]  /*04a0*/  IMAD R15, R0, R13, R15 ;  /* 0x0000000d000f7224 */ /* 0x000fc800078e020f */
[----:B0-----:R-:W-:-:S05]  /*04b0*/  IMAD.WIDE R14, R15, 0x8, R4 ;  /* 0x000000080f0e7825 */ /* 0x001fca00078e0204 */
[----:B------:R-:W2:Y:S04]  /*04c0*/  LDG.E.64 R4, desc[UR4][R14.64] ;  /* 0x000000040e047981 */ /* 0x000ea8000c1e1b00 */
[----:B------:R-:W2:Y:S04]  /*04d0*/  LDG.E.64 R6, desc[UR4][R14.64+0x8] ;  /* 0x000008040e067981 */ /* 0x000ea8000c1e1b00 */
[----:B------:R-:W3:Y:S01]  /*04e0*/  @!P0 LDG.E.64 R8, desc[UR4][R14.64+-0x8] ;  /* 0xfffff8040e088981 */ /* 0x000ee2000c1e1b00 */
[----:B------:R-:W-:Y:S01]  /*04f0*/  BSSY.RECONVERGENT B0, `(.L_x_7) ;  /* 0x000001e000007945 */ /* 0x000fe20003800200 */
[----:B--2---:R-:W-:-:S08]  /*0500*/  DFMA R4, R4, 2, R6 ;  /* 0x400000000404782b */ /* 0x004fd00000000006 */
[----:B---3--:R-:W-:-:S08]  /*0510*/  @!P0 DADD R8, R4, R8 ;  /* 0x0000000004088229 */ /* 0x008fd00000000008 */
[----:B------:R-:W-:Y:S01]  /*0520*/  @!P0 DMUL R12, R8, 0.25 ;  /* 0x3fd00000080c8828 */ /* 0x000fe20000000000 */
[----:B------:R-:W-:Y:S10]  /*0530*/  @!P0 BRA `(.L_x_8) ;  /* 0x0000000000648947 */ /* 0x000ff40003800000 */
[----:B------:R-:W0:Y:S01]  /*0540*/  MUFU.RCP64H R7, 3 ;  /* 0x4008000000077908 */ /* 0x000e220000001800 */
[----:B------:R-:W-:Y:S01]  /*0550*/  MOV R8, 0x0 ;  /* 0x0000000000087802 */ /* 0x000fe20000000f00 */
[----:B------:R-:W-:Y:S01]  /*0560*/  IMAD.MOV.U32 R9, RZ, RZ, 0x40080000 ;  /* 0x40080000ff097424 */ /* 0x000fe200078e00ff */
[----:B------:R-:W-:Y:S01]  /*0570*/  FSETP.GEU.AND P2, PT, |R5|, 6.5827683646048100446e-37, PT ;  /* 0x036000000500780b */ /* 0x000fe20003f4e200 */
[----:B------:R-:W-:Y:S01]  /*0580*/  IMAD.MOV.U32 R6, RZ, RZ, 0x1 ;  /* 0x00000001ff067424 */ /* 0x000fe200078e00ff */
[----:B------:R-:W-:Y:S05]  /*0590*/  BSSY.RECONVERGENT B2, `(.L_x_8) ;  /* 0x0000013000027945 */ /* 0x000fea0003800200 */
        /* <DEDUP_REMOVED lines=11> */
[----:B------:R-:W-:Y:S01]  /*0650*/  IMAD.MOV.U32 R18, RZ, RZ, R4 ;  /* 0x000000ffff127224 */ /* 0x000fe200078e0004 */
[----:B------:R-:W-:Y:S01]  /*0660*/  MOV R4, 0x6a0 ;  /* 0x000006a000047802 */ /* 0x000fe20000000f00 */
[----:B------:R-:W-:Y:S02]  /*0670*/  IMAD.MOV.U32 R8, RZ, RZ, RZ ;  /* 0x000000ffff087224 */ /* 0x000fe400078e00ff */
[----:B------:R-:W-:-:S07]  /*0680*/  IMAD.MOV.U32 R9, RZ, RZ, 0x40080000 ;  /* 0x40080000ff097424 */ /* 0x000fce00078e00ff */
[----:B------:R-:W-:Y:S05]  /*0690*/  CALL.REL.NOINC `($__internal_0_$__cuda_sm20_div_rn_f64_full) ;  /* 0x00000004002c7944 */ /* 0x000fea0003c00000 */
[----:B------:R-:W-:Y:S01]  /*06a0*/  IMAD.MOV.U32 R12, RZ, RZ, R20 ;  /* 0x000000ffff0c7224 */ /* 0x000fe200078e0014 */
[----:B------:R-:W-:-:S07]  /*06b0*/  MOV R13, R21 ;  /* 0x00000015000d7202 */ /* 0x000fce0000000f00 */
.L_x_9:
[----:B------:R-:W-:Y:S05]  /*06c0*/  BSYNC.RECONVERGENT B2 ;  /* 0x0000000000027941 */ /* 0x000fea0003800200 */
.L_x_8:
[----:B------:R-:W-:Y:S05]  /*06d0*/  BSYNC.RECONVERGENT B0 ;  /* 0x0000000000007941 */ /* 0x000fea0003800200 */
.L_x_7:
[----:B------:R-:W-:-:S05]  /*06e0*/  IMAD.WIDE.U32 R14, R0, 0x8, R14 ;  /* 0x00000008000e7825 */ /* 0x000fca00078e000e */
        /* <DEDUP_REMOVED lines=27> */
[----:B------:R-:W-:Y:S01]  /*08a0*/  IMAD.MOV.U32 R5, RZ, RZ, R7 ;  /* 0x000000ffff057224 */ /* 0x000fe200078e0007 */
[----:B------:R-:W-:Y:S01]  /*08b0*/  MOV R4, 0x8e0 ;  /* 0x000008e000047802 */ /* 0x000fe20000000f00 */
[----:B------:R-:W-:-:S07]  /*08c0*/  IMAD.MOV.U32 R8, RZ, RZ, RZ ;  /* 0x000000ffff087224 */ /* 0x000fce00078e00ff */
[----:B------:R-:W-:Y:S05]  /*08d0*/  CALL.REL.NOINC `($__internal_0_$__cuda_sm20_div_rn_f64_full) ;  /* 0x00000000009c7944 */ /* 0x000fea0003c00000 */
[----:B------:R-:W-:Y:S02]  /*08e0*/  IMAD.MOV.U32 R4, RZ, RZ, R20 ;  /* 0x000000ffff047224 */ /* 0x000fe400078e0014 */
[----:B------:R-:W-:-:S07]  /*08f0*/  IMAD.MOV.U32 R5, RZ, RZ, R21 ;  /* 0x000000ffff057224 */ /* 0x000fce00078e0015 */
.L_x_12:
[----:B------:R-:W-:Y:S05]  /*0900*/  BSYNC.RECONVERGENT B2 ;  /* 0x0000000000027941 */ /* 0x000fea0003800200 */
.L_x_11:
[----:B------:R-:W-:Y:S05]  /*0910*/  BSYNC.RECONVERGENT B0 ;  /* 0x0000000000007941 */ /* 0x000fea0003800200 */
.L_x_10:
[----:B------:R-:W-:Y:S01]  /*0920*/  IMAD.MOV.U32 R6, RZ, RZ, 0x4 ;  /* 0x00000004ff067424 */ /* 0x000fe200078e00ff */
[----:B------:R-:W-:Y:S01]  /*0930*/  ISETP.GT.AND P0, PT, R3, RZ, PT ;  /* 0x000000ff0300720c */ /* 0x000fe20003f04270 */
[----:B------:R-:W-:Y:S01]  /*0940*/  IMAD.MOV.U32 R8, RZ, RZ, 0x1 ;  /* 0x00000001ff087424 */ /* 0x000fe200078e00ff */
[----:B------:R-:W-:Y:S01]  /*0950*/  DFMA R12, R12, 2, R16 ;  /* 0x400000000c0c782b */ /* 0x000fe20000000010 */
[----:B------:R-:W-:Y:S01]  /*0960*/  BSSY.RECONVERGENT B0, `(.L_x_13) ;  /* 0x0000018000007945 */ /* 0x000fe20003800200 */
[----:B------:R-:W-:-:S06]  /*0970*/  SEL R6, R6, 0x3, P0 ;  /* 0x0000000306067807 */ /* 0x000fcc0000000000 */
[----:B------:R-:W0:Y:S01]  /*0980*/  I2F.F64.U32 R6, R6 ;  /* 0x0000000600067312 */ /* 0x000e220000201800 */
[----:B------:R-:W-:-:S10]  /*0990*/  DADD R18, R12, R4 ;  /* 0x000000000c127229 */ /* 0x000fd40000000004 */
[----:B------:R-:W-:Y:S01]  /*09a0*/  FSETP.GEU.AND P1, PT, |R19|, 6.5827683646048100446e-37, PT ;  /* 0x036000001300780b */ /* 0x000fe20003f2e200 */
[----:B0-----:R-:W0:Y:S02]  /*09b0*/  MUFU.RCP64H R9, R7 ;  /* 0x0000000700097308 */ /* 0x001e240000001800 */
[----:B0-----:R-:W-:-:S08]  /*09c0*/  DFMA R10, -R6, R8, 1 ;  /* 0x3ff00000060a742b */ /* 0x001fd00000000108 */
[----:B------:R-:W-:-:S08]  /*09d0*/  DFMA R10, R10, R10, R10 ;  /* 0x0000000a0a0a722b */ /* 0x000fd0000000000a */
[----:B------:R-:W-:-:S08]  /*09e0*/  DFMA R10, R8, R10, R8 ;  /* 0x0000000a080a722b */ /* 0x000fd00000000008 */
[----:B------:R-:W-:-:S08]  /*09f0*/  DFMA R8, -R6, R10, 1 ;  /* 0x3ff000000608742b */ /* 0x000fd0000000010a */
[----:B------:R-:W-:-:S08]  /*0a00*/  DFMA R8, R10, R8, R10 ;  /* 0x000000080a08722b */ /* 0x000fd0000000000a */
[----:B------:R-:W-:-:S08]  /*0a10*/  DMUL R4, R18, R8 ;  /* 0x0000000812047228 */ /* 0x000fd00000000000 */
[----:B------:R-:W-:-:S08]  /*0a20*/  DFMA R10, -R6, R4, R18 ;  /* 0x00000004060a722b */ /* 0x000fd00000000112 */
[----:B------:R-:W-:-:S10]  /*0a30*/  DFMA R4, R8, R10, R4 ;  /* 0x0000000a0804722b */ /* 0x000fd40000000004 */
[----:B------:R-:W-:-:S05]  /*0a40*/  FFMA R0, RZ, R7, R5 ;  /* 0x00000007ff007223 */ /* 0x000fca0000000005 */
[----:B------:R-:W-:-:S13]  /*0a50*/  FSETP.GT.AND P0, PT, |R0|, 1.469367938527859385e-39, PT ;  /* 0x001000000000780b */ /* 0x000fda0003f04200 */
[----:B------:R-:W-:Y:S05]  /*0a60*/  @P0 BRA P1, `(.L_x_14) ;  /* 0x00000000001c0947 */ /* 0x000fea0000800000 */
[----:B------:R-:W-:Y:S01]  /*0a70*/  IMAD.MOV.U32 R5, RZ, RZ, R19 ;  /* 0x000000ffff057224 */ /* 0x000fe200078e0013 */
[----:B------:R-:W-:Y:S01]  /*0a80*/  MOV R9, R7 ;  /* 0x0000000700097202 */ /* 0x000fe20000000f00 */
[----:B------:R-:W-:Y:S01]  /*0a90*/  IMAD.MOV.U32 R8, RZ, RZ, R6 ;  /* 0x000000ffff087224 */ /* 0x000fe200078e0006 */
[----:B------:R-:W-:-:S07]  /*0aa0*/  MOV R4, 0xac0 ;  /* 0x00000ac000047802 */ /* 0x000fce0000000f00 */
[----:B------:R-:W-:Y:S05]  /*0ab0*/  CALL.REL.NOINC `($__internal_0_$__cuda_sm20_div_rn_f64_full) ;  /* 0x0000000000247944 */ /* 0x000fea0003c00000 */
[----:B------:R-:W-:Y:S02]  /*0ac0*/  IMAD.MOV.U32 R4, RZ, RZ, R20 ;  /* 0x000000ffff047224 */ /* 0x000fe400078e0014 */
[----:B------:R-:W-:-:S07]  /*0ad0*/  IMAD.MOV.U32 R5, RZ, RZ, R21 ;  /* 0x000000ffff057224 */ /* 0x000fce00078e0015 */
.L_x_14:
[----:B------:R-:W-:Y:S05]  /*0ae0*/  BSYNC.RECONVERGENT B0 ;  /* 0x0000000000007941 */ /* 0x000fea0003800200 */
.L_x_13:
[----:B------:R-:W0:Y:S01]  /*0af0*/  LDC.64 R6, c[0x0][0x390] ;  /* 0x0000e400ff067b82 */ /* 0x000e220000000a00 */
[----:B------:R-:W1:Y:S02]  /*0b00*/  LDCU UR6, c[0x0][0x380] ;  /* 0x00007000ff0677ac */ /* 0x000e640008000800 */
[----:B-1----:R-:W-:-:S04]  /*0b10*/  IMAD R3, R3, UR6, R2 ;  /* 0x0000000603037c24 */ /* 0x002fc8000f8e0202 */
[----:B0-----:R-:W-:-:S05]  /*0b20*/  IMAD.WIDE R2, R3, 0x8, R6 ;  /* 0x0000000803027825 */ /* 0x001fca00078e0206 */
[----:B------:R-:W-:Y:S01]  /*0b30*/  STG.E.64 desc[UR4][R2.64], R4 ;  /* 0x0000000402007986 */ /* 0x000fe2000c101b04 */
[----:B------:R-:W-:Y:S05]  /*0b40*/  EXIT ;  /* 0x000000000000794d */ /* 0x000fea0003800000 */
        .weak           $__internal_0_$__cuda_sm20_div_rn_f64_full
        .type           $__internal_0_$__cuda_sm20_div_rn_f64_full,@function
        .size           $__internal_0_$__cuda_sm20_div_rn_f64_full,(.L_x_21 - $__internal_0_$__cuda_sm20_div_rn_f64_full)
$__internal_0_$__cuda_sm20_div_rn_f64_full:
[C---:B------:R-:W-:Y:S01]  /*0b50*/  FSETP.GEU.AND P1, PT, |R9|.reuse, 1.469367938527859385e-39, PT ;  /* 0x001000000900780b */ /* 0x040fe20003f2e200 */
[----:B------:R-:W-:Y:S01]  /*0b60*/  IMAD.MOV.U32 R7, RZ, RZ, R5 ;  /* 0x000000ffff077224 */ /* 0x000fe200078e0005 */
[C---:B------:R-:W-:Y:S01]  /*0b70*/  LOP3.LUT R10, R9.reuse, 0x800fffff, RZ, 0xc0, !PT ;  /* 0x800fffff090a7812 */ /* 0x040fe200078ec0ff */
[----:B------:R-:W-:Y:S01]  /*0b80*/  IMAD.MOV.U32 R6, RZ, RZ, R18 ;  /* 0x000000ffff067224 */ /* 0x000fe200078e0012 */
[----:B------:R-:W-:Y:S01]  /*0b90*/  LOP3.LUT R28, R9, 0x7ff00000, RZ, 0xc0, !PT ;  /* 0x7ff00000091c7812 */ /* 0x000fe200078ec0ff */
[----:B------:R-:W-:Y:S01]  /*0ba0*/  IMAD.MOV.U32 R18, RZ, RZ, 0x1 ;  /* 0x00000001ff127424 */ /* 0x000fe200078e00ff */
[----:B------:R-:W-:Y:S01]  /*0bb0*/  LOP3.LUT R11, R10, 0x3ff00000, RZ, 0xfc, !PT ;  /* 0x3ff000000a0b7812 */ /* 0x000fe200078efcff */
[----:B------:R-:W-:Y:S01]  /*0bc0*/  IMAD.MOV.U32 R10, RZ, RZ, R8 ;  /* 0x000000ffff0a7224 */ /* 0x000fe200078e0008 */
[C---:B------:R-:W-:Y:S01]  /*0bd0*/  FSETP.GEU.AND P3, PT, |R7|.reuse, 1.469367938527859385e-39, PT ;  /* 0x001000000700780b */ /* 0x040fe20003f6e200 */
[----:B------:R-:W-:Y:S01]  /*0be0*/  BSSY.RECONVERGENT B3, `(.L_x_15) ;  /* 0x0000050000037945 */ /* 0x000fe20003800200 */
[----:B------:R-:W-:-:S02]  /*0bf0*/  LOP3.LUT R5, R7, 0x7ff00000, RZ, 0xc0, !PT ;  /* 0x7ff0000007057812 */ /* 0x000fc400078ec0ff */
[----:B------:R-:W-:Y:S01]  /*0c00*/  MOV R26, 0x1ca00000 ;  /* 0x1ca00000001a7802 */ /* 0x000fe20000000f00 */
[----:B------:R-:W-:Y:S01]  /*0c10*/  @!P1 DMUL R10, R8, 8.98846567431157953865e+307 ;  /* 0x7fe00000080a9828 */ /* 0x000fe20000000000 */
[----:B------:R-:W-:Y:S01]  /*0c20*/  ISETP.GE.U32.AND P2, PT, R5, R28, PT ;  /* 0x0000001c0500720c */ /* 0x000fe20003f46070 */
[----:B------:R-:W-:-:S04]  /*0c30*/  IMAD.MOV.U32 R27, RZ, RZ, R5 ;  /* 0x000000ffff1b7224 */ /* 0x000fc800078e0005 */
[----:B------:R-:W0:Y:S02]  /*0c40*/  MUFU.RCP64H R19, R11 ;  /* 0x0000000b00137308 */ /* 0x000e240000001800 */
[----:B------:R-:W-:Y:S01]  /*0c50*/  @!P3 LOP3.LUT R20, R9, 0x7ff00000, RZ, 0xc0, !PT ;  /* 0x7ff000000914b812 */ /* 0x000fe200078ec0ff */
[----:B------:R-:W-:Y:S01]  /*0c60*/  @!P3 IMAD.MOV.U32 R24, RZ, RZ, RZ ;  /* 0x000000ffff18b224 */ /* 0x000fe200078e00ff */
[----:B------:R-:W-:Y:S02]  /*0c70*/  @!P1 LOP3.LUT R28, R11, 0x7ff00000, RZ, 0xc0, !PT ;  /* 0x7ff000000b1c9812 */ /* 0x000fe400078ec0ff */
[----:B------:R-:W-:-:S03]  /*0c80*/  @!P3 ISETP.GE.U32.AND P4, PT, R5, R20, PT ;  /* 0x000000140500b20c */ /* 0x000fc60003f86070 */
[----:B------:R-:W-:Y:S01]  /*0c90*/  VIADD R29, R28, 0xffffffff ;  /* 0xffffffff1c1d7836 */ /* 0x000fe20000000000 */
[----:B------:R-:W-:-:S04]  /*0ca0*/  @!P3 SEL R21, R26, 0x63400000, !P4 ;  /* 0x634000001a15b807 */ /* 0x000fc80006000000 */
[----:B------:R-:W-:Y:S01]  /*0cb0*/  @!P3 LOP3.LUT R21, R21, 0x80000000, R7, 0xf8, !PT ;  /* 0x800000001515b812 */ /* 0x000fe200078ef807 */
[----:B0-----:R-:W-:-:S03]  /*0cc0*/  DFMA R22, R18, -R10, 1 ;  /* 0x3ff000001216742b */ /* 0x001fc6000000080a */
[----:B------:R-:W-:-:S05]  /*0cd0*/  @!P3 LOP3.LUT R25, R21, 0x100000, RZ, 0xfc, !PT ;  /* 0x001000001519b812 */ /* 0x000fca00078efcff */
[----:B------:R-:W-:-:S08]  /*0ce0*/  DFMA R22, R22, R22, R22 ;  /* 0x000000161616722b */ /* 0x000fd00000000016 */
[----:B------:R-:W-:Y:S01]  /*0cf0*/  DFMA R22, R18, R22, R18 ;  /* 0x000000161216722b */ /* 0x000fe20000000012 */
[----:B------:R-:W-:Y:S01]  /*0d00*/  SEL R19, R26, 0x63400000, !P2 ;  /* 0x634000001a137807 */ /* 0x000fe20005000000 */
[----:B------:R-:W-:-:S03]  /*0d10*/  IMAD.MOV.U32 R18, RZ, RZ, R6 ;  /* 0x000000ffff127224 */ /* 0x000fc600078e0006 */
[----:B------:R-:W-:-:S03]  /*0d20*/  LOP3.LUT R19, R19, 0x800fffff, R7, 0xf8, !PT ;  /* 0x800fffff13137812 */ /* 0x000fc600078ef807 */
[----:B------:R-:W-:-:S03]  /*0d30*/  DFMA R20, R22, -R10, 1 ;  /* 0x3ff000001614742b */ /* 0x000fc6000000080a */
[----:B------:R-:W-:-:S05]  /*0d40*/  @!P3 DFMA R18, R18, 2, -R24 ;  /* 0x400000001212b82b */ /* 0x000fca0000000818 */
[----:B------:R-:W-:-:S05]  /*0d50*/  DFMA R20, R22, R20, R22 ;  /* 0x000000141614722b */ /* 0x000fca0000000016 */
[----:B------:R-:W-:-:S03]  /*0d60*/  @!P3 LOP3.LUT R27, R19, 0x7ff00000, RZ, 0xc0, !PT ;  /* 0x7ff00000131bb812 */ /* 0x000fc600078ec0ff */
[----:B------:R-:W-:Y:S02]  /*0d70*/  DMUL R22, R20, R18 ;  /* 0x0000001214167228 */ /* 0x000fe40000000000 */
[----:B------:R-:W-:-:S05]  /*0d80*/  VIADD R24, R27, 0xffffffff ;  /* 0xffffffff1b187836 */ /* 0x000fca0000000000 */
[----:B------:R-:W-:Y:S01]  /*0d90*/  ISETP.GT.U32.AND P1, PT, R24, 0x7feffffe, PT ;  /* 0x7feffffe1800780c */ /* 0x000fe20003f24070 */
[----:B------:R-:W-:-:S03]  /*0da0*/  DFMA R24, R22, -R10, R18 ;  /* 0x8000000a1618722b */ /* 0x000fc60000000012 */
[----:B------:R-:W-:-:S05]  /*0db0*/  ISETP.GT.U32.OR P1, PT, R29, 0x7feffffe, P1 ;  /* 0x7feffffe1d00780c */ /* 0x000fca0000f24470 */
[----:B------:R-:W-:-:S08]  /*0dc0*/  DFMA R24, R20, R24, R22 ;  /* 0x000000181418722b */ /* 0x000fd00000000016 */
[----:B------:R-:W-:Y:S05]  /*0dd0*/  @P1 BRA `(.L_x_16) ;  /* 0x00000000006c1947 */ /* 0x000fea0003800000 */
[----:B------:R-:W-:-:S04]  /*0de0*/  LOP3.LUT R20, R9, 0x7ff00000, RZ, 0xc0, !PT ;  /* 0x7ff0000009147812 */ /* 0x000fc800078ec0ff */
[CC--:B------:R-:W-:Y:S02]  /*0df0*/  VIADDMNMX R6, R5.reuse, -R20.reuse, 0xb9600000, !PT ;  /* 0xb960000005067446 */ /* 0x0c0fe40007800914 */
[----:B------:R-:W-:Y:S02]  /*0e00*/  ISETP.GE.U32.AND P1, PT, R5, R20, PT ;  /* 0x000000140500720c */ /* 0x000fe40003f26070 */
[----:B------:R-:W-:Y:S01]  /*0e10*/  VIMNMX R5, PT, PT, R6, 0x46a00000, PT ;  /* 0x46a0000006057848 */ /* 0x000fe20003fe0100 */
[----:B------:R-:W-:Y:S01]  /*0e20*/  IMAD.MOV.U32 R6, RZ, RZ, RZ ;  /* 0x000000ffff067224 */ /* 0x000fe200078e00ff */
[----:B------:R-:W-:-:S05]  /*0e30*/  SEL R26, R26, 0x63400000, !P1 ;  /* 0x634000001a1a7807 */ /* 0x000fca0004800000 */
[----:B------:R-:W-:-:S05]  /*0e40*/  IMAD.IADD R5, R5, 0x1, -R26 ;  /* 0x0000000105057824 */ /* 0x000fca00078e0a1a */
[----:B------:R-:W-:-:S06]  /*0e50*/  IADD3 R7, PT, PT, R5, 0x7fe00000, RZ ;  /* 0x7fe0000005077810 */ /* 0x000fcc0007ffe0ff */
[----:B------:R-:W-:-:S10]  /*0e60*/  DMUL R20, R24, R6 ;  /* 0x0000000618147228 */ /* 0x000fd40000000000 */
[----:B------:R-:W-:-:S13]  /*0e70*/  FSETP.GTU.AND P1, PT, |R21|, 1.469367938527859385e-39, PT ;  /* 0x001000001500780b */ /* 0x000fda0003f2c200 */
[----:B------:R-:W-:Y:S05]  /*0e80*/  @P1 BRA `(.L_x_17) ;  /* 0x0000000000941947 */ /* 0x000fea0003800000 */
[----:B------:R-:W-:Y:S01]  /*0e90*/  DFMA R10, R24, -R10, R18 ;  /* 0x8000000a180a722b */ /* 0x000fe20000000012 */
[----:B------:R-:W-:-:S09]  /*0ea0*/  IMAD.MOV.U32 R6, RZ, RZ, RZ ;  /* 0x000000ffff067224 */ /* 0x000fd200078e00ff */
[C---:B------:R-:W-:Y:S02]  /*0eb0*/  FSETP.NEU.AND P1, PT, R11.reuse, RZ, PT ;  /* 0x000000ff0b00720b */ /* 0x040fe40003f2d000 */
[----:B------:R-:W-:-:S04]  /*0ec0*/  LOP3.LUT R19, R11, 0x80000000, R9, 0x48, !PT ;  /* 0x800000000b137812 */ /* 0x000fc800078e4809 */
[----:B------:R-:W-:-:S07]  /*0ed0*/  LOP3.LUT R7, R19, R7, RZ, 0xfc, !PT ;  /* 0x0000000713077212 */ /* 0x000fce00078efcff */
[----:B------:R-:W-:Y:S05]  /*0ee0*/  @!P1 BRA `(.L_x_17) ;  /* 0x00000000007c9947 */ /* 0x000fea0003800000 */
[----:B------:R-:W-:Y:S01]  /*0ef0*/  IMAD.MOV R9, RZ, RZ, -R5 ;  /* 0x000000ffff097224 */ /* 0x000fe200078e0a05 */
[----:B------:R-:W-:Y:S01]  /*0f00*/  DMUL.RP R6, R24, R6 ;  /* 0x0000000618067228 */ /* 0x000fe20000008000 */
[----:B------:R-:W-:Y:S01]  /*0f10*/  IMAD.MOV.U32 R8, RZ, RZ, RZ ;  /* 0x000000ffff087224 */ /* 0x000fe200078e00ff */
[----:B------:R-:W-:-:S05]  /*0f20*/  IADD3 R5, PT, PT, -R5, -0x43300000, RZ ;  /* 0xbcd0000005057810 */ /* 0x000fca0007ffe1ff */
[----:B------:R-:W-:-:S03]  /*0f30*/  DFMA R8, R20, -R8, R24 ;  /* 0x800000081408722b */ /* 0x000fc60000000018 */
[----:B------:R-:W-:-:S07]  /*0f40*/  LOP3.LUT R19, R7, R19, RZ, 0x3c, !PT ;  /* 0x0000001307137212 */ /* 0x000fce00078e3cff */
[----:B------:R-:W-:-:S04]  /*0f50*/  FSETP.NEU.AND P1, PT, |R9|, R5, PT ;  /* 0x000000050900720b */ /* 0x000fc80003f2d200 */
[----:B------:R-:W-:Y:S02]  /*0f60*/  FSEL R20, R6, R20, !P1 ;  /* 0x0000001406147208 */ /* 0x000fe40004800000 */
[----:B------:R-:W-:Y:S01]  /*0f70*/  FSEL R21, R19, R21, !P1 ;  /* 0x0000001513157208 */ /* 0x000fe20004800000 */
[----:B------:R-:W-:Y:S06]  /*0f80*/  BRA `(.L_x_17) ;  /* 0x0000000000547947 */ /* 0x000fec0003800000 */
.L_x_16:
[----:B------:R-:W-:-:S14]  /*0f90*/  DSETP.NAN.AND P1, PT, R6, R6, PT ;  /* 0x000000060600722a */ /* 0x000fdc0003f28000 */
[----:B------:R-:W-:Y:S05]  /*0fa0*/  @P1 BRA `(.L_x_18) ;  /* 0x0000000000441947 */ /* 0x000fea0003800000 */
[----:B------:R-:W-:-:S14]  /*0fb0*/  DSETP.NAN.AND P1, PT, R8, R8, PT ;  /* 0x000000080800722a */ /* 0x000fdc0003f28000 */
[----:B------:R-:W-:Y:S05]  /*0fc0*/  @P1 BRA `(.L_x_19) ;  /* 0x0000000000301947 */ /* 0x000fea0003800000 */
[----:B------:R-:W-:Y:S01]  /*0fd0*/  ISETP.NE.AND P1, PT, R27, R28, PT ;  /* 0x0000001c1b00720c */ /* 0x000fe20003f25270 */
[----:B------:R-:W-:Y:S02]  /*0fe0*/  IMAD.MOV.U32 R20, RZ, RZ, 0x0 ;  /* 0x00000000ff147424 */ /* 0x000fe400078e00ff */
[----:B------:R-:W-:-:S10]  /*0ff0*/  IMAD.MOV.U32 R21, RZ, RZ, -0x80000 ;  /* 0xfff80000ff157424 */ /* 0x000fd400078e00ff */
[----:B------:R-:W-:Y:S05]  /*1000*/  @!P1 BRA `(.L_x_17) ;  /* 0x0000000000349947 */ /* 0x000fea0003800000 */
[----:B------:R-:W-:Y:S02]  /*1010*/  ISETP.NE.AND P1, PT, R27, 0x7ff00000, PT ;  /* 0x7ff000001b00780c */ /* 0x000fe40003f25270 */
[----:B------:R-:W-:Y:S02]  /*1020*/  LOP3.LUT R21, R7, 0x80000000, R9, 0x48, !PT ;  /* 0x8000000007157812 */ /* 0x000fe400078e4809 */
[----:B------:R-:W-:-:S13]  /*1030*/  ISETP.EQ.OR P1, PT, R28, RZ, !P1 ;  /* 0x000000ff1c00720c */ /* 0x000fda0004f22670 */
[----:B------:R-:W-:Y:S02]  /*1040*/  @P1 LOP3.LUT R5, R21, 0x7ff00000, RZ, 0xfc, !PT ;  /* 0x7ff0000015051812 */ /* 0x000fe400078efcff */
[----:B------:R-:W-:Y:S01]  /*1050*/  @!P1 MOV R20, RZ ;  /* 0x000000ff00149202 */ /* 0x000fe20000000f00 */
[----:B------:R-:W-:Y:S02]  /*1060*/  @P1 IMAD.MOV.U32 R20, RZ, RZ, RZ ;  /* 0x000000ffff141224 */ /* 0x000fe400078e00ff */
[----:B------:R-:W-:Y:S01]  /*1070*/  @P1 IMAD.MOV.U32 R21, RZ, RZ, R5 ;  /* 0x000000ffff151224 */ /* 0x000fe200078e0005 */
[----:B------:R-:W-:Y:S06]  /*1080*/  BRA `(.L_x_17) ;  /* 0x0000000000147947 */ /* 0x000fec0003800000 */
.L_x_19:
[----:B------:R-:W-:Y:S01]  /*1090*/  LOP3.LUT R21, R9, 0x80000, RZ, 0xfc, !PT ;  /* 0x0008000009157812 */ /* 0x000fe200078efcff */
[----:B------:R-:W-:Y:S01]  /*10a0*/  IMAD.MOV.U32 R20, RZ, RZ, R8 ;  /* 0x000000ffff147224 */ /* 0x000fe200078e0008 */
[----:B------:R-:W-:Y:S06]  /*10b0*/  BRA `(.L_x_17) ;  /* 0x0000000000087947 */ /* 0x000fec0003800000 */
.L_x_18:
[----:B------:R-:W-:Y:S01]  /*10c0*/  LOP3.LUT R21, R7, 0x80000, RZ, 0xfc, !PT ;  /* 0x0008000007157812 */ /* 0x000fe200078efcff */
[----:B------:R-:W-:-:S07]  /*10d0*/  IMAD.MOV.U32 R20, RZ, RZ, R6 ;  /* 0x000000ffff147224 */ /* 0x000fce00078e0006 */
.L_x_17:
[----:B------:R-:W-:Y:S05]  /*10e0*/  BSYNC.RECONVERGENT B3 ;  /* 0x0000000000037941 */ /* 0x000fea0003800200 */
.L_x_15:
[----:B------:R-:W-:-:S04]  /*10f0*/  IMAD.MOV.U32 R5, RZ, RZ, 0x0 ;  /* 0x00000000ff057424 */ /* 0x000fc800078e00ff */
[----:B------:R-:W-:Y:S05]  /*1100*/  RET.REL.NODEC R4 `(_Z9halfimageiPKdPd) ;  /* 0xffffffec04bc7950 */ /* 0x000fea0003c3ffff */
.L_x_20:
[----:B------:R-:W-:-:S00]  /*1110*/  BRA `(.L_x_20) ;  /* 0xfffffffc00fc7947 */ /* 0x000fc0000383ffff */
[----:B------:R-:W-:-:S00]  /*1120*/  NOP ;  /* 0x0000000000007918 */ /* 0x000fc00000000000 */
        /* <DEDUP_REMOVED lines=13> */
.L_x_21:


//--------------------- .nv.shared.reserved.0     --------------------------
	.section	.nv.shared.reserved.0,"aw",@nobits
	.weak		__nv_reservedSMEM_offset_0_alias
	.size		__nv_reservedSMEM_offset_0_alias, 0, 64
	.other		__nv_reservedSMEM_offset_0_alias,@"STO_CUDA_RESERVED_SHARED STV_DEFAULT"
__nv_reservedSMEM_offset_0_alias:
	.zero		0
	.zero		64


//--------------------- .nv.constant0._Z9halfimageiPKdPd --------------------------
	.section	.nv.constant0._Z9halfimageiPKdPd,"a",@progbits
	.sectionflags	@""
	.align	4
.nv.constant0._Z9halfimageiPKdPd:
	.zero		920


//--------------------- SYMBOLS --------------------------

	.type		.nv.reservedSmem.offset0,@object
	.size		.nv.reservedSmem.offset0,0x4
